//
// Generated by NVIDIA NVVM Compiler
//
// Compiler Build ID: CL-36424714
// Cuda compilation tools, release 13.0, V13.0.88
// Based on NVVM 20.0.0
//

.version 9.0
.target sm_100
.address_size 64

	// .globl	dotPartial

.visible .entry dotPartial(
	.param .u64 .ptr .align 1 dotPartial_param_0,
	.param .u64 .ptr .align 1 dotPartial_param_1,
	.param .u64 .ptr .align 1 dotPartial_param_2,
	.param .u32 dotPartial_param_3
)
{
	.reg .pred 	%p<2>;
	.reg .b32 	%r<6>;
	.reg .b32 	%f<4>;
	.reg .b64 	%rd<11>;

	ld.param.u64 	%rd1, [dotPartial_param_0];
	ld.param.u64 	%rd2, [dotPartial_param_1];
	ld.param.u64 	%rd3, [dotPartial_param_2];
	ld.param.u32 	%r2, [dotPartial_param_3];
	mov.u32 	%r3, %ctaid.x;
	mov.u32 	%r4, %ntid.x;
	mov.u32 	%r5, %tid.x;
	mad.lo.s32 	%r1, %r3, %r4, %r5;
	setp.ge.s32 	%p1, %r1, %r2;
	@%p1 bra 	$L__BB0_2;
	cvta.to.global.u64 	%rd4, %rd1;
	cvta.to.global.u64 	%rd5, %rd2;
	cvta.to.global.u64 	%rd6, %rd3;
	mul.wide.s32 	%rd7, %r1, 4;
	add.s64 	%rd8, %rd4, %rd7;
	ld.global.f32 	%f1, [%rd8];
	add.s64 	%rd9, %rd5, %rd7;
	ld.global.f32 	%f2, [%rd9];
	mul.f32 	%f3, %f1, %f2;
	add.s64 	%rd10, %rd6, %rd7;
	st.global.f32 	[%rd10], %f3;
$L__BB0_2:
	ret;

}


// ===== COMPILED SASS (sm_100) =====

	.target	sm_100

	.elftype	@"ET_EXEC"


//--------------------- .note.nv.tkinfo           --------------------------
	.section	.note.nv.tkinfo,"",@"SHT_NOTE"
	.sectionflags	@"SHF_NOTE_NV_TKINFO"
	.tkinfo
        /*0018*/ 	.word	0x00000002
        /*0030*/ 	.string	""
        /*0030*/ 	.string	"ptxas"
        /*0030*/ 	.string	"Cuda compilation tools, release 13.0, V13.0.88"
        /*0030*/ 	.string	"Build cuda_13.0.r13.0/compiler.36424714_0"
        /*0030*/ 	.string	"-arch sm_100 -m 64 "



//--------------------- .note.nv.cuinfo           --------------------------
	.section	.note.nv.cuinfo,"",@"SHT_NOTE"
	.sectionflags	@"SHF_NOTE_NV_CUINFO"
        /*0018*/ 	.short	0x0002
        /*001a*/ 	.short	0x0064
        /*001c*/ 	.short	0x0082
	.zero		2


//--------------------- .nv.info                  --------------------------
	.section	.nv.info,"",@"SHT_CUDA_INFO"
	.align	4


	//----- nvinfo : EIATTR_REGCOUNT
	.align		4
        /*0000*/ 	.byte	0x04, 0x2f
        /*0002*/ 	.short	(.L_1 - .L_0)
	.align		4
.L_0:
        /*0004*/ 	.word	index@(dotPartial)
        /*0008*/ 	.word	0x0000000c


	//----- nvinfo : EIATTR_FRAME_SIZE
	.align		4
.L_1:
        /*000c*/ 	.byte	0x04, 0x11
        /*000e*/ 	.short	(.L_3 - .L_2)
	.align		4
.L_2:
        /*0010*/ 	.word	index@(dotPartial)
        /*0014*/ 	.word	0x00000000


	//----- nvinfo : EIATTR_MIN_STACK_SIZE
	.align		4
.L_3:
        /*0018*/ 	.byte	0x04, 0x12
        /*001a*/ 	.short	(.L_5 - .L_4)
	.align		4
.L_4:
        /*001c*/ 	.word	index@(dotPartial)
        /*0020*/ 	.word	0x00000000
.L_5:


//--------------------- .nv.compat                --------------------------
	.section	.nv.compat,"",@"SHT_CUDA_COMPAT_INFO"
	.align	4
        /*0000*/ 	.byte	0x02, 0x09, 0x00, 0x00, 0x02, 0x02, 0x01, 0x00, 0x02, 0x05, 0x05, 0x00, 0x03, 0x07, 0x01, 0x01
        /*0010*/ 	.byte	0x02, 0x03, 0x00, 0x00, 0x02, 0x06, 0x01, 0x00, 0x04, 0x0b, 0x08, 0x00, 0x09, 0x00, 0x00, 0x00
        /*0020*/ 	.byte	0x00, 0x00, 0x00, 0x00


//--------------------- .nv.info.dotPartial       --------------------------
	.section	.nv.info.dotPartial,"",@"SHT_CUDA_INFO"
	.sectionflags	@""
	.align	4


	//----- nvinfo : EIATTR_CUDA_API_VERSION
	.align		4
        /*0000*/ 	.byte	0x04, 0x37
        /*0002*/ 	.short	(.L_7 - .L_6)
.L_6:
        /*0004*/ 	.word	0x00000082


	//----- nvinfo : EIATTR_KPARAM_INFO
	.align		4
.L_7:
        /*0008*/ 	.byte	0x04, 0x17
        /*000a*/ 	.short	(.L_9 - .L_8)
.L_8:
        /*000c*/ 	.word	0x00000000
        /*0010*/ 	.short	0x0003
        /*0012*/ 	.short	0x0018
        /*0014*/ 	.byte	0x00, 0xf0, 0x11, 0x00


	//----- nvinfo : EIATTR_KPARAM_INFO
	.align		4
.L_9:
        /*0018*/ 	.byte	0x04, 0x17
        /*001a*/ 	.short	(.L_11 - .L_10)
.L_10:
        /*001c*/ 	.word	0x00000000
        /*0020*/ 	.short	0x0002
        /*0022*/ 	.short	0x0010
        /*0024*/ 	.byte	0x00, 0xf5, 0x21, 0x00


	//----- nvinfo : EIATTR_KPARAM_INFO
	.align		4
.L_11:
        /*0028*/ 	.byte	0x04, 0x17
        /*002a*/ 	.short	(.L_13 - .L_12)
.L_12:
        /*002c*/ 	.word	0x00000000
        /*0030*/ 	.short	0x0001
        /*0032*/ 	.short	0x0008
        /*0034*/ 	.byte	0x00, 0xf5, 0x21, 0x00


	//----- nvinfo : EIATTR_KPARAM_INFO
	.align		4
.L_13:
        /*0038*/ 	.byte	0x04, 0x17
        /*003a*/ 	.short	(.L_15 - .L_14)
.L_14:
        /*003c*/ 	.word	0x00000000
        /*0040*/ 	.short	0x0000
        /*0042*/ 	.short	0x0000
        /*0044*/ 	.byte	0x00, 0xf5, 0x21, 0x00


	//----- nvinfo : EIATTR_SPARSE_MMA_MASK
	.align		4
.L_15:
        /*0048*/ 	.byte	0x03, 0x50
        /*004a*/ 	.short	0x0000


	//----- nvinfo : EIATTR_MAXREG_COUNT
	.align		4
        /*004c*/ 	.byte	0x03, 0x1b
        /*004e*/ 	.short	0x00ff


	//----- nvinfo : EIATTR_MERCURY_ISA_VERSION
	.align		4
        /*0050*/ 	.byte	0x03, 0x5f
        /*0052*/ 	.short	0x0101


	//----- nvinfo : EIATTR_VRC_CTA_INIT_COUNT
	.align		4
        /*0054*/ 	.byte	0x02, 0x4a
	.zero		1
	.zero		1


	//----- nvinfo : EIATTR_EXIT_INSTR_OFFSETS
	.align		4
        /*0058*/ 	.byte	0x04, 0x1c
        /*005a*/ 	.short	(.L_17 - .L_16)


	//   ....[0]....
.L_16:
        /*005c*/ 	.word	0x00000070


	//   ....[1]....
        /*0060*/ 	.word	0x00000130


	//----- nvinfo : EIATTR_CBANK_PARAM_SIZE
	.align		4
.L_17:
        /*0064*/ 	.byte	0x03, 0x19
        /*0066*/ 	.short	0x001c


	//----- nvinfo : EIATTR_PARAM_CBANK
	.align		4
        /*0068*/ 	.byte	0x04, 0x0a
        /*006a*/ 	.short	(.L_19 - .L_18)
	.align		4
.L_18:
        /*006c*/ 	.word	index@(.nv.constant0.dotPartial)
        /*0070*/ 	.short	0x0380
        /*0072*/ 	.short	0x001c


	//----- nvinfo : EIATTR_SW_WAR
	.align		4
.L_19:
        /*0074*/ 	.byte	0x04, 0x36
        /*0076*/ 	.short	(.L_21 - .L_20)
.L_20:
        /*0078*/ 	.word	0x00000008
.L_21:


//--------------------- .nv.callgraph             --------------------------
	.section	.nv.callgraph,"",@"SHT_CUDA_CALLGRAPH"
	.align	4
	.sectionentsize	8
	.align		4
        /*0000*/ 	.word	0x00000000
	.align		4
        /*0004*/ 	.word	0xffffffff
	.align		4
        /*0008*/ 	.word	0x00000000
	.align		4
        /*000c*/ 	.word	0xfffffffe
	.align		4
        /*0010*/ 	.word	0x00000000
	.align		4
        /*0014*/ 	.word	0xfffffffd
	.align		4
        /*0018*/ 	.word	0x00000000
	.align		4
        /*001c*/ 	.word	0xfffffffc


//--------------------- .text.dotPartial          --------------------------
	.section	.text.dotPartial,"ax",@progbits
	.align	128
        .global         dotPartial
        .type           dotPartial,@function
        .size           dotPartial,(.L_x_1 - dotPartial)
        .other          dotPartial,@"STO_CUDA_ENTRY STV_DEFAULT"
dotPartial:
.text.dotPartial:
[----:B------:R-:W-:Y:S01]  /*0000*/  LDC R1, c[0x0][0x37c] ;  /* 0x0000df00ff017b82 */ /* 0x000fe20000000800 */
[----:B------:R-:W0:Y:S07]  /*0010*/  S2R R0, SR_TID.X ;  /* 0x0000000000007919 */ /* 0x000e2e0000002100 */
[----:B------:R-:W0:Y:S01]  /*0020*/  S2UR UR4, SR_CTAID.X ;  /* 0x00000000000479c3 */ /* 0x000e220000002500 */
[----:B------:R-:W1:Y:S07]  /*0030*/  LDCU UR5, c[0x0][0x398] ;  /* 0x00007300ff0577ac */ /* 0x000e6e0008000800 */
[----:B------:R-:W0:Y:S02]  /*0040*/  LDC R9, c[0x0][0x360] ;  /* 0x0000d800ff097b82 */ /* 0x000e240000000800 */
[----:B0-----:R-:W-:-:S05]  /*0050*/  IMAD R9, R9, UR4, R0 ;  /* 0x0000000409097c24 */ /* 0x001fca000f8e0200 */
[----:B-1----:R-:W-:-:S13]  /*0060*/  ISETP.GE.AND P0, PT, R9, UR5, PT ;  /* 0x0000000509007c0c */ /* 0x002fda000bf06270 */
[----:B------:R-:W-:Y:S05]  /*0070*/  @P0 EXIT ;  /* 0x000000000000094d */ /* 0x000fea0003800000 */
[----:B------:R-:W0:Y:S01]  /*0080*/  LDC.64 R2, c[0x0][0x380] ;  /* 0x0000e000ff027b82 */ /* 0x000e220000000a00 */
[----:B------:R-:W1:Y:S07]  /*0090*/  LDCU.64 UR4, c[0x0][0x358] ;  /* 0x00006b00ff0477ac */ /* 0x000e6e0008000a00 */
[----:B------:R-:W2:Y:S08]  /*00a0*/  LDC.64 R4, c[0x0][0x388] ;  /* 0x0000e200ff047b82 */ /* 0x000eb00000000a00 */
[----:B------:R-:W3:Y:S01]  /*00b0*/  LDC.64 R6, c[0x0][0x390] ;  /* 0x0000e400ff067b82 */ /* 0x000ee20000000a00 */
[----:B0-----:R-:W-:-:S06]  /*00c0*/  IMAD.WIDE R2, R9, 0x4, R2 ;  /* 0x0000000409027825 */ /* 0x001fcc00078e0202 */
[----:B-1----:R-:W4:Y:S01]  /*00d0*/  LDG.E R2, desc[UR4][R2.64] ;  /* 0x0000000402027981 */ /* 0x002f22000c1e1900 */
[----:B--2---:R-:W-:-:S06]  /*00e0*/  IMAD.WIDE R4, R9, 0x4, R4 ;  /* 0x0000000409047825 */ /* 0x004fcc00078e0204 */
[----:B------:R-:W4:Y:S01]  /*00f0*/  LDG.E R5, desc[UR4][R4.64] ;  /* 0x0000000404057981 */ /* 0x000f22000c1e1900 */
[----:B---3--:R-:W-:-:S04]  /*0100*/  IMAD.WIDE R6, R9, 0x4, R6 ;  /* 0x0000000409067825 */ /* 0x008fc800078e0206 */
[----:B----4-:R-:W-:-:S05]  /*0110*/  FMUL R9, R2, R5 ;  /* 0x0000000502097220 */ /* 0x010fca0000400000 */
[----:B------:R-:W-:Y:S01]  /*0120*/  STG.E desc[UR4][R6.64], R9 ;  /* 0x0000000906007986 */ /* 0x000fe2000c101904 */
[----:B------:R-:W-:Y:S05]  /*0130*/  EXIT ;  /* 0x000000000000794d */ /* 0x000fea0003800000 */
.L_x_0:
[----:B------:R-:W-:-:S00]  /*0140*/  BRA `(.L_x_0) ;  /* 0xfffffffc00fc7947 */ /* 0x000fc0000383ffff */
[----:B------:R-:W-:-:S00]  /*0150*/  NOP ;  /* 0x0000000000007918 */ /* 0x000fc00000000000 */
        /* <DEDUP_REMOVED lines=10> */
.L_x_1:


//--------------------- .nv.shared.reserved.0     --------------------------
	.section	.nv.shared.reserved.0,"aw",@nobits
	.weak		__nv_reservedSMEM_offset_0_alias
	.size		__nv_reservedSMEM_offset_0_alias, 0, 64
	.other		__nv_reservedSMEM_offset_0_alias,@"STO_CUDA_RESERVED_SHARED STV_DEFAULT"
__nv_reservedSMEM_offset_0_alias:
	.zero		0
	.zero		64


//--------------------- .nv.constant0.dotPartial  --------------------------
	.section	.nv.constant0.dotPartial,"a",@progbits
	.sectionflags	@""
	.align	4
.nv.constant0.dotPartial:
	.zero		924


//--------------------- SYMBOLS --------------------------

	.type		.nv.reservedSmem.offset0,@object
	.size		.nv.reservedSmem.offset0,0x4
